	.headerflags	@"EF_CUDA_TEXMODE_UNIFIED EF_CUDA_64BIT_ADDRESS EF_CUDA_ACCELERATORS EF_CUDA_SM90 EF_CUDA_VIRTUAL_SM(EF_CUDA_SM90)"
	.elftype	@"ET_EXEC"


//--------------------- .nv.info                  --------------------------
	.section	.nv.info,"",@"SHT_CUDA_INFO"
	.align	4


	//----- nvinfo : EIATTR_REGCOUNT
	.align		4
        /*0000*/ 	.byte	0x04, 0x2f
        /*0002*/ 	.short	(.L_3 - .L_2)
	.align		4
.L_2:
        /*0004*/ 	.word	index@(triton_poi_fused__native_batch_norm_legit_no_training_50)
        /*0008*/ 	.word	0x0000001e


	//----- nvinfo : EIATTR_MIN_STACK_SIZE
	.align		4
.L_3:
        /*000c*/ 	.byte	0x04, 0x12
        /*000e*/ 	.short	(.L_5 - .L_4)
	.align		4
.L_4:
        /*0010*/ 	.word	index@(triton_poi_fused__native_batch_norm_legit_no_training_50)
        /*0014*/ 	.word	0x00000000


	//----- nvinfo : EIATTR_FRAME_SIZE
	.align		4
.L_5:
        /*0018*/ 	.byte	0x04, 0x11
        /*001a*/ 	.short	(.L_7 - .L_6)
	.align		4
.L_6:
        /*001c*/ 	.word	index@(triton_poi_fused__native_batch_norm_legit_no_training_50)
        /*0020*/ 	.word	0x00000000


	//----- nvinfo : EIATTR_MIN_STACK_SIZE
	.align		4
.L_7:
        /*0024*/ 	.byte	0x04, 0x12
        /*0026*/ 	.short	(.L_9 - .L_8)
	.align		4
.L_8:
        /*0028*/ 	.word	index@(triton_poi_fused__native_batch_norm_legit_no_training_50)
        /*002c*/ 	.word	0x00000000
.L_9:


//--------------------- .nv.info.triton_poi_fused__native_batch_norm_legit_no_training_50 --------------------------
	.section	.nv.info.triton_poi_fused__native_batch_norm_legit_no_training_50,"",@"SHT_CUDA_INFO"
	.sectionflags	@""
	.align	4


	//----- nvinfo : EIATTR_CUDA_API_VERSION
	.align		4
        /*0000*/ 	.byte	0x04, 0x37
        /*0002*/ 	.short	(.L_11 - .L_10)
.L_10:
        /*0004*/ 	.word	0x0000007c


	//----- nvinfo : EIATTR_KPARAM_INFO
	.align		4
.L_11:
        /*0008*/ 	.byte	0x04, 0x17
        /*000a*/ 	.short	(.L_13 - .L_12)
.L_12:
        /*000c*/ 	.word	0x00000000
        /*0010*/ 	.short	0x0006
        /*0012*/ 	.short	0x0030
        /*0014*/ 	.byte	0x00, 0xf0, 0x11, 0x00


	//----- nvinfo : EIATTR_KPARAM_INFO
	.align		4
.L_13:
        /*0018*/ 	.byte	0x04, 0x17
        /*001a*/ 	.short	(.L_15 - .L_14)
.L_14:
        /*001c*/ 	.word	0x00000000
        /*0020*/ 	.short	0x0005
        /*0022*/ 	.short	0x0028
        /*0024*/ 	.byte	0x00, 0xf4, 0x21, 0x00


	//----- nvinfo : EIATTR_KPARAM_INFO
	.align		4
.L_15:
        /*0028*/ 	.byte	0x04, 0x17
        /*002a*/ 	.short	(.L_17 - .L_16)
.L_16:
        /*002c*/ 	.word	0x00000000
        /*0030*/ 	.short	0x0004
        /*0032*/ 	.short	0x0020
        /*0034*/ 	.byte	0x00, 0xf4, 0x21, 0x00


	//----- nvinfo : EIATTR_KPARAM_INFO
	.align		4
.L_17:
        /*0038*/ 	.byte	0x04, 0x17
        /*003a*/ 	.short	(.L_19 - .L_18)
.L_18:
        /*003c*/ 	.word	0x00000000
        /*0040*/ 	.short	0x0003
        /*0042*/ 	.short	0x0018
        /*0044*/ 	.byte	0x00, 0xf4, 0x21, 0x00


	//----- nvinfo : EIATTR_KPARAM_INFO
	.align		4
.L_19:
        /*0048*/ 	.byte	0x04, 0x17
        /*004a*/ 	.short	(.L_21 - .L_20)
.L_20:
        /*004c*/ 	.word	0x00000000
        /*0050*/ 	.short	0x0002
        /*0052*/ 	.short	0x0010
        /*0054*/ 	.byte	0x00, 0xf4, 0x21, 0x00


	//----- nvinfo : EIATTR_KPARAM_INFO
	.align		4
.L_21:
        /*0058*/ 	.byte	0x04, 0x17
        /*005a*/ 	.short	(.L_23 - .L_22)
.L_22:
        /*005c*/ 	.word	0x00000000
        /*0060*/ 	.short	0x0001
        /*0062*/ 	.short	0x0008
        /*0064*/ 	.byte	0x00, 0xf4, 0x21, 0x00


	//----- nvinfo : EIATTR_KPARAM_INFO
	.align		4
.L_23:
        /*0068*/ 	.byte	0x04, 0x17
        /*006a*/ 	.short	(.L_25 - .L_24)
.L_24:
        /*006c*/ 	.word	0x00000000
        /*0070*/ 	.short	0x0000
        /*0072*/ 	.short	0x0000
        /*0074*/ 	.byte	0x00, 0xf4, 0x21, 0x00


	//----- nvinfo : EIATTR_SPARSE_MMA_MASK
	.align		4
.L_25:
        /*0078*/ 	.byte	0x03, 0x50
        /*007a*/ 	.short	0x0000


	//----- nvinfo : EIATTR_MAXREG_COUNT
	.align		4
        /*007c*/ 	.byte	0x03, 0x1b
        /*007e*/ 	.short	0x00ff


	//----- nvinfo : EIATTR_EXIT_INSTR_OFFSETS
	.align		4
        /*0080*/ 	.byte	0x04, 0x1c
        /*0082*/ 	.short	(.L_27 - .L_26)


	//   ....[0]....
.L_26:
        /*0084*/ 	.word	0x00000520


	//----- nvinfo : EIATTR_REQNTID
	.align		4
.L_27:
        /*0088*/ 	.byte	0x04, 0x10
        /*008a*/ 	.short	(.L_29 - .L_28)
.L_28:
        /*008c*/ 	.word	0x00000080
        /*0090*/ 	.word	0x00000001
        /*0094*/ 	.word	0x00000001


	//----- nvinfo : EIATTR_CBANK_PARAM_SIZE
	.align		4
.L_29:
        /*0098*/ 	.byte	0x03, 0x19
        /*009a*/ 	.short	0x0034


	//----- nvinfo : EIATTR_PARAM_CBANK
	.align		4
        /*009c*/ 	.byte	0x04, 0x0a
        /*009e*/ 	.short	(.L_31 - .L_30)
	.align		4
.L_30:
        /*00a0*/ 	.word	index@(.nv.constant0.triton_poi_fused__native_batch_norm_legit_no_training_50)
        /*00a4*/ 	.short	0x0210
        /*00a6*/ 	.short	0x0034


	//----- nvinfo : EIATTR_SW_WAR
	.align		4
.L_31:
        /*00a8*/ 	.byte	0x04, 0x36
        /*00aa*/ 	.short	(.L_33 - .L_32)
.L_32:
        /*00ac*/ 	.word	0x00000008
.L_33:


//--------------------- .nv.callgraph             --------------------------
	.section	.nv.callgraph,"",@"SHT_CUDA_CALLGRAPH"
	.align	4
	.sectionentsize	8
	.align		4
        /*0000*/ 	.word	0x00000000
	.align		4
        /*0004*/ 	.word	0xffffffff
	.align		4
        /*0008*/ 	.word	0x00000000
	.align		4
        /*000c*/ 	.word	0xfffffffe
	.align		4
        /*0010*/ 	.word	0x00000000
	.align		4
        /*0014*/ 	.word	0xfffffffd
	.align		4
        /*0018*/ 	.word	0x00000000
	.align		4
        /*001c*/ 	.word	0xfffffffc


//--------------------- .nv.constant4             --------------------------
	.section	.nv.constant4,"a",@progbits
	.align	8
	.align		8
.nv.constant4:
        /*0000*/ 	.dword	_$_str
	.align		8
        /*0008*/ 	.dword	_$_str_$_2


//--------------------- .text.triton_poi_fused__native_batch_norm_legit_no_training_50 --------------------------
	.section	.text.triton_poi_fused__native_batch_norm_legit_no_training_50,"ax",@progbits
	.align	128
        .global         triton_poi_fused__native_batch_norm_legit_no_training_50
        .type           triton_poi_fused__native_batch_norm_legit_no_training_50,@function
        .size           triton_poi_fused__native_batch_norm_legit_no_training_50,(.L_x_1 - triton_poi_fused__native_batch_norm_legit_no_training_50)
        .other          triton_poi_fused__native_batch_norm_legit_no_training_50,@"STO_CUDA_ENTRY STV_DEFAULT"
triton_poi_fused__native_batch_norm_legit_no_training_50:
.text.triton_poi_fused__native_batch_norm_legit_no_training_50:
[----:B------:R-:W-:Y:S01]  /*0000*/  LDC R1, c[0x0][0x28] ;  /* 0x00000a00ff017b82 */ /* 0x000fe20000000800 */
[----:B------:R-:W1:Y:S07]  /*0010*/  S2R R0, SR_TID.X ;  /* 0x0000000000007919 */ /* 0x000e6e0000002100 */
[----:B------:R-:W2:Y:S01]  /*0020*/  LDC.64 R20, c[0x0][0x220] ;  /* 0x00008800ff147b82 */ /* 0x000ea20000000a00 */
[----:B------:R-:W-:Y:S01]  /*0030*/  ULDC.64 UR4, c[0x0][0x208] ;  /* 0x0000820000047ab9 */ /* 0x000fe20000000a00 */
[----:B------:R-:W3:Y:S06]  /*0040*/  S2R R3, SR_CTAID.X ;  /* 0x0000000000037919 */ /* 0x000eec0000002500 */
[----:B------:R-:W4:Y:S08]  /*0050*/  LDC.64 R12, c[0x0][0x210] ;  /* 0x00008400ff0c7b82 */ /* 0x000f300000000a00 */
[----:B------:R-:W5:Y:S08]  /*0060*/  LDC.64 R16, c[0x0][0x218] ;  /* 0x00008600ff107b82 */ /* 0x000f700000000a00 */
[----:B------:R-:W5:Y:S01]  /*0070*/  LDC.64 R8, c[0x0][0x228] ;  /* 0x00008a00ff087b82 */ /* 0x000f620000000a00 */
[----:B-1----:R-:W-:-:S07]  /*0080*/  SHF.L.U32 R0, R0, 0x2, RZ ;  /* 0x0000000200007819 */ /* 0x002fce00000006ff */
[----:B------:R-:W1:Y:S01]  /*0090*/  LDC.64 R4, c[0x0][0x230] ;  /* 0x00008c00ff047b82 */ /* 0x000e620000000a00 */
[----:B------:R-:W-:-:S04]  /*00a0*/  LOP3.LUT R0, R0, 0x1fc, RZ, 0xc0, !PT ;  /* 0x000001fc00007812 */ /* 0x000fc800078ec0ff */
[----:B---3--:R-:W-:-:S05]  /*00b0*/  LEA R0, R3, R0, 0x9 ;  /* 0x0000000003007211 */ /* 0x008fca00078e48ff */
[----:B------:R-:W-:-:S05]  /*00c0*/  IMAD.HI R2, R0, 0x2aaaaaab, RZ ;  /* 0x2aaaaaab00027827 */ /* 0x000fca00078e02ff */
[----:B------:R-:W-:-:S04]  /*00d0*/  SHF.R.U32.HI R3, RZ, 0x1f, R2 ;  /* 0x0000001fff037819 */ /* 0x000fc80000011602 */
[----:B------:R-:W-:-:S05]  /*00e0*/  LEA.HI R3, R2, R3, RZ, 0x17 ;  /* 0x0000000302037211 */ /* 0x000fca00078fb8ff */
[----:B------:R-:W-:-:S04]  /*00f0*/  IMAD R2, R3, -0xc00, R0 ;  /* 0xfffff40003027824 */ /* 0x000fc800078e0200 */
[----:B--2---:R-:W-:-:S06]  /*0100*/  IMAD.WIDE R20, R2, 0x4, R20 ;  /* 0x0000000402147825 */ /* 0x004fcc00078e0214 */
[----:B------:R-:W2:Y:S01]  /*0110*/  LDG.E.EL.128 R20, desc[UR4][R20.64] ;  /* 0x0000000414147981 */ /* 0x000ea2000c2e1d00 */
[----:B----4-:R-:W-:-:S04]  /*0120*/  IMAD.WIDE R12, R0, 0x4, R12 ;  /* 0x00000004000c7825 */ /* 0x010fc800078e020c */
[C---:B-----5:R-:W-:Y:S02]  /*0130*/  IMAD.WIDE R16, R2.reuse, 0x4, R16 ;  /* 0x0000000402107825 */ /* 0x060fe400078e0210 */
[----:B------:R-:W3:Y:S04]  /*0140*/  LDG.E.128 R12, desc[UR4][R12.64] ;  /* 0x000000040c0c7981 */ /* 0x000ee8000c1e1d00 */
[----:B------:R-:W3:Y:S01]  /*0150*/  LDG.E.EL.128 R16, desc[UR4][R16.64] ;  /* 0x0000000410107981 */ /* 0x000ee2000c2e1d00 */
[----:B0-----:R-:W-:-:S04]  /*0160*/  IMAD.WIDE R8, R2, 0x4, R8 ;  /* 0x0000000402087825 */ /* 0x001fc800078e0208 */
[----:B-1----:R-:W-:Y:S02]  /*0170*/  IMAD.WIDE R4, R2, 0x4, R4 ;  /* 0x0000000402047825 */ /* 0x002fe400078e0204 */
[----:B------:R-:W4:Y:S01]  /*0180*/  LDG.E.EL.128 R8, desc[UR4][R8.64] ;  /* 0x0000000408087981 */ /* 0x000f22000c2e1d00 */
[----:B------:R-:W0:Y:S03]  /*0190*/  LDC.64 R2, c[0x0][0x238] ;  /* 0x00008e00ff027b82 */ /* 0x000e260000000a00 */
[----:B------:R-:W4:Y:S01]  /*01a0*/  LDG.E.EL.128 R4, desc[UR4][R4.64] ;  /* 0x0000000404047981 */ /* 0x000f22000c2e1d00 */
[----:B0-----:R-:W-:-:S04]  /*01b0*/  IMAD.WIDE R2, R0, 0x4, R2 ;  /* 0x0000000400027825 */ /* 0x001fc800078e0202 */
[----:B--2---:R-:W-:Y:S01]  /*01c0*/  FADD R20, R20, 9.9999997473787516356e-06 ;  /* 0x3727c5ac14147421 */ /* 0x004fe20000000000 */
[----:B------:R-:W-:Y:S01]  /*01d0*/  FADD R22, R22, 9.9999997473787516356e-06 ;  /* 0x3727c5ac16167421 */ /* 0x000fe20000000000 */
[----:B------:R-:W-:Y:S01]  /*01e0*/  FADD R23, R23, 9.9999997473787516356e-06 ;  /* 0x3727c5ac17177421 */ /* 0x000fe20000000000 */
[----:B------:R-:W-:Y:S01]  /*01f0*/  FADD R21, R21, 9.9999997473787516356e-06 ;  /* 0x3727c5ac15157421 */ /* 0x000fe20000000000 */
[----:B------:R0:W1:Y:S01]  /*0200*/  MUFU.SQRT R26, R20 ;  /* 0x00000014001a7308 */ /* 0x0000620000002000 */
[----:B---3--:R-:W-:-:S07]  /*0210*/  FADD R14, R14, -R18 ;  /* 0x800000120e0e7221 */ /* 0x008fce0000000000 */
[----:B------:R-:W2:Y:S01]  /*0220*/  MUFU.SQRT R24, R22 ;  /* 0x0000001600187308 */ /* 0x000ea20000002000 */
[----:B0-----:R-:W-:Y:S01]  /*0230*/  HFMA2.MMA R20, -RZ, RZ, 1.625, 0 ;  /* 0x3e800000ff147435 */ /* 0x001fe200000001ff */
[----:B------:R-:W-:Y:S01]  /*0240*/  FADD R13, R13, -R17 ;  /* 0x800000110d0d7221 */ /* 0x000fe20000000000 */
[----:B------:R-:W-:Y:S01]  /*0250*/  FADD R15, R15, -R19 ;  /* 0x800000130f0f7221 */ /* 0x000fe20000000000 */
[----:B------:R-:W-:Y:S01]  /*0260*/  FADD R12, R12, -R16 ;  /* 0x800000100c0c7221 */ /* 0x000fe20000000000 */
[----:B-1----:R-:W-:-:S03]  /*0270*/  FSETP.GT.AND P6, PT, R26, 8.50705917302346158658e+37, PT ;  /* 0x7e8000001a00780b */ /* 0x002fc60003fc4000 */
[----:B------:R-:W0:Y:S01]  /*0280*/  MUFU.SQRT R25, R23 ;  /* 0x0000001700197308 */ /* 0x000e220000002000 */
[----:B------:R-:W-:Y:S02]  /*0290*/  FSETP.GEU.AND P2, PT, R26, 1.175494350822287508e-38, PT ;  /* 0x008000001a00780b */ /* 0x000fe40003f4e000 */
[----:B--2---:R-:W-:-:S05]  /*02a0*/  FSETP.GT.AND P4, PT, R24, 8.50705917302346158658e+37, PT ;  /* 0x7e8000001800780b */ /* 0x004fca0003f84000 */
[----:B------:R1:W2:Y:S01]  /*02b0*/  MUFU.SQRT R27, R21 ;  /* 0x00000015001b7308 */ /* 0x0002a20000002000 */
[----:B------:R-:W-:Y:S02]  /*02c0*/  FSETP.GEU.AND P0, PT, R24, 1.175494350822287508e-38, PT ;  /* 0x008000001800780b */ /* 0x000fe40003f0e000 */
[----:B------:R-:W-:Y:S01]  /*02d0*/  FSEL R17, R20, 1, P4 ;  /* 0x3f80000014117808 */ /* 0x000fe20002000000 */
[----:B------:R-:W-:Y:S01]  /*02e0*/  @P6 FMUL R26, R26, 0.25 ;  /* 0x3e8000001a1a6820 */ /* 0x000fe20000400000 */
[----:B0-----:R-:W-:-:S03]  /*02f0*/  FSETP.GT.AND P3, PT, R25, 8.50705917302346158658e+37, PT ;  /* 0x7e8000001900780b */ /* 0x001fc60003f64000 */
[----:B------:R-:W-:Y:S01]  /*0300*/  @!P2 FMUL R26, R26, 16777216 ;  /* 0x4b8000001a1aa820 */ /* 0x000fe20000400000 */
[----:B-1----:R-:W-:Y:S02]  /*0310*/  FSEL R21, R20, 1, P6 ;  /* 0x3f80000014157808 */ /* 0x002fe40003000000 */
[----:B------:R-:W-:Y:S01]  /*0320*/  FSETP.GEU.AND P6, PT, R25, 1.175494350822287508e-38, PT ;  /* 0x008000001900780b */ /* 0x000fe20003fce000 */
[----:B------:R-:W-:Y:S01]  /*0330*/  @P4 FMUL R24, R24, 0.25 ;  /* 0x3e80000018184820 */ /* 0x000fe20000400000 */
[----:B------:R-:W0:Y:S01]  /*0340*/  MUFU.RCP R22, R26 ;  /* 0x0000001a00167308 */ /* 0x000e220000001000 */
[----:B------:R-:W-:Y:S01]  /*0350*/  @!P2 FMUL R21, R21, 16777216 ;  /* 0x4b8000001515a820 */ /* 0x000fe20000400000 */
[C---:B--2---:R-:W-:Y:S01]  /*0360*/  FSETP.GT.AND P5, PT, R27.reuse, 8.50705917302346158658e+37, PT ;  /* 0x7e8000001b00780b */ /* 0x044fe20003fa4000 */
[----:B------:R-:W-:Y:S01]  /*0370*/  @!P0 FMUL R24, R24, 16777216 ;  /* 0x4b80000018188820 */ /* 0x000fe20000400000 */
[----:B------:R-:W-:Y:S01]  /*0380*/  FSETP.GEU.AND P1, PT, R27, 1.175494350822287508e-38, PT ;  /* 0x008000001b00780b */ /* 0x000fe20003f2e000 */
[----:B------:R-:W-:Y:S01]  /*0390*/  @!P0 FMUL R17, R17, 16777216 ;  /* 0x4b80000011118820 */ /* 0x000fe20000400000 */
[C---:B------:R-:W-:Y:S01]  /*03a0*/  FSEL R18, R20.reuse, 1, P5 ;  /* 0x3f80000014127808 */ /* 0x040fe20002800000 */
[----:B------:R-:W-:Y:S01]  /*03b0*/  @P3 FMUL R25, R25, 0.25 ;  /* 0x3e80000019193820 */ /* 0x000fe20000400000 */
[----:B------:R-:W-:Y:S01]  /*03c0*/  FSEL R20, R20, 1, P3 ;  /* 0x3f80000014147808 */ /* 0x000fe20001800000 */
[----:B------:R-:W1:Y:S02]  /*03d0*/  MUFU.RCP R24, R24 ;  /* 0x0000001800187308 */ /* 0x000e640000001000 */
[----:B------:R-:W-:-:S02]  /*03e0*/  @!P6 FMUL R25, R25, 16777216 ;  /* 0x4b8000001919e820 */ /* 0x000fc40000400000 */
[----:B------:R-:W-:Y:S02]  /*03f0*/  @!P6 FMUL R20, R20, 16777216 ;  /* 0x4b8000001414e820 */ /* 0x000fe40000400000 */
[----:B------:R-:W-:Y:S01]  /*0400*/  @P5 FMUL R27, R27, 0.25 ;  /* 0x3e8000001b1b5820 */ /* 0x000fe20000400000 */
[----:B0-----:R-:W-:Y:S01]  /*0410*/  FMUL R21, R22, R21 ;  /* 0x0000001516157220 */ /* 0x001fe20000400000 */
[----:B------:R-:W0:Y:S01]  /*0420*/  MUFU.RCP R25, R25 ;  /* 0x0000001900197308 */ /* 0x000e220000001000 */
[----:B------:R-:W-:Y:S01]  /*0430*/  @!P1 FMUL R18, R18, 16777216 ;  /* 0x4b80000012129820 */ /* 0x000fe20000400000 */
[----:B------:R-:W-:Y:S01]  /*0440*/  @!P1 FMUL R27, R27, 16777216 ;  /* 0x4b8000001b1b9820 */ /* 0x000fe20000400000 */
[----:B------:R-:W-:Y:S01]  /*0450*/  FMUL R21, R12, R21 ;  /* 0x000000150c157220 */ /* 0x000fe20000400000 */
[----:B-1----:R-:W-:-:S04]  /*0460*/  FMUL R17, R24, R17 ;  /* 0x0000001118117220 */ /* 0x002fc80000400000 */
[----:B------:R-:W1:Y:S01]  /*0470*/  MUFU.RCP R23, R27 ;  /* 0x0000001b00177308 */ /* 0x000e620000001000 */
[----:B----4-:R-:W-:Y:S01]  /*0480*/  FFMA R4, R8, R21, R4 ;  /* 0x0000001508047223 */ /* 0x010fe20000000004 */
[----:B------:R-:W-:Y:S01]  /*0490*/  FMUL R17, R14, R17 ;  /* 0x000000110e117220 */ /* 0x000fe20000400000 */
[----:B0-----:R-:W-:-:S03]  /*04a0*/  FMUL R20, R25, R20 ;  /* 0x0000001419147220 */ /* 0x001fc60000400000 */
[----:B------:R-:W-:Y:S01]  /*04b0*/  FFMA R6, R10, R17, R6 ;  /* 0x000000110a067223 */ /* 0x000fe20000000006 */
[----:B------:R-:W-:Y:S01]  /*04c0*/  FMUL R20, R15, R20 ;  /* 0x000000140f147220 */ /* 0x000fe20000400000 */
[----:B-1----:R-:W-:-:S03]  /*04d0*/  FMUL R18, R23, R18 ;  /* 0x0000001217127220 */ /* 0x002fc60000400000 */
[----:B------:R-:W-:Y:S01]  /*04e0*/  FFMA R7, R11, R20, R7 ;  /* 0x000000140b077223 */ /* 0x000fe20000000007 */
[----:B------:R-:W-:-:S04]  /*04f0*/  FMUL R18, R13, R18 ;  /* 0x000000120d127220 */ /* 0x000fc80000400000 */
[----:B------:R-:W-:-:S05]  /*0500*/  FFMA R5, R9, R18, R5 ;  /* 0x0000001209057223 */ /* 0x000fca0000000005 */
[----:B------:R-:W-:Y:S01]  /*0510*/  STG.E.128 desc[UR4][R2.64], R4 ;  /* 0x0000000402007986 */ /* 0x000fe2000c101d04 */
[----:B------:R-:W-:Y:S05]  /*0520*/  EXIT ;  /* 0x000000000000794d */ /* 0x000fea0003800000 */
.L_x_0:
[----:B------:R-:W-:-:S00]  /*0530*/  BRA `(.L_x_0) ;  /* 0xfffffffc00fc7947 */ /* 0x000fc0000383ffff */
[----:B------:R-:W-:-:S00]  /*0540*/  NOP ;  /* 0x0000000000007918 */ /* 0x000fc00000000000 */
        /* <DEDUP_REMOVED lines=11> */
.L_x_1:


//--------------------- .nv.global.init           --------------------------
	.section	.nv.global.init,"aw",@progbits
.nv.global.init:
	.type		_$_str,@object
	.size		_$_str,(_$_str_$_2 - _$_str)
_$_str:
        /*0000*/ 	.byte	0x5f, 0x5f, 0x43, 0x55, 0x44, 0x41, 0x5f, 0x46, 0x54, 0x5a, 0x00
	.type		_$_str_$_2,@object
	.size		_$_str_$_2,(.L_1 - _$_str_$_2)
_$_str_$_2:
        /*000b*/ 	.byte	0x5f, 0x5f, 0x43, 0x55, 0x44, 0x41, 0x5f, 0x50, 0x52, 0x45, 0x43, 0x5f, 0x53, 0x51, 0x52, 0x54
        /*001b*/ 	.byte	0x00
.L_1:


//--------------------- .nv.constant0.triton_poi_fused__native_batch_norm_legit_no_training_50 --------------------------
	.section	.nv.constant0.triton_poi_fused__native_batch_norm_legit_no_training_50,"a",@progbits
	.sectionflags	@""
	.align	4
.nv.constant0.triton_poi_fused__native_batch_norm_legit_no_training_50:
	.zero		580
